	.headerflags	@"EF_CUDA_TEXMODE_UNIFIED EF_CUDA_64BIT_ADDRESS EF_CUDA_ACCELERATORS EF_CUDA_SM90 EF_CUDA_VIRTUAL_SM(EF_CUDA_SM90)"
	.elftype	@"ET_EXEC"


//--------------------- .nv.info                  --------------------------
	.section	.nv.info,"",@"SHT_CUDA_INFO"
	.align	4


	//----- nvinfo : EIATTR_REGCOUNT
	.align		4
        /*0000*/ 	.byte	0x04, 0x2f
        /*0002*/ 	.short	(.L_1 - .L_0)
	.align		4
.L_0:
        /*0004*/ 	.word	index@(triton_poi_fused_convolution_12)
        /*0008*/ 	.word	0x0000000c


	//----- nvinfo : EIATTR_MIN_STACK_SIZE
	.align		4
.L_1:
        /*000c*/ 	.byte	0x04, 0x12
        /*000e*/ 	.short	(.L_3 - .L_2)
	.align		4
.L_2:
        /*0010*/ 	.word	index@(triton_poi_fused_convolution_12)
        /*0014*/ 	.word	0x00000000


	//----- nvinfo : EIATTR_FRAME_SIZE
	.align		4
.L_3:
        /*0018*/ 	.byte	0x04, 0x11
        /*001a*/ 	.short	(.L_5 - .L_4)
	.align		4
.L_4:
        /*001c*/ 	.word	index@(triton_poi_fused_convolution_12)
        /*0020*/ 	.word	0x00000000


	//----- nvinfo : EIATTR_MIN_STACK_SIZE
	.align		4
.L_5:
        /*0024*/ 	.byte	0x04, 0x12
        /*0026*/ 	.short	(.L_7 - .L_6)
	.align		4
.L_6:
        /*0028*/ 	.word	index@(triton_poi_fused_convolution_12)
        /*002c*/ 	.word	0x00000000
.L_7:


//--------------------- .nv.info.triton_poi_fused_convolution_12 --------------------------
	.section	.nv.info.triton_poi_fused_convolution_12,"",@"SHT_CUDA_INFO"
	.sectionflags	@""
	.align	4


	//----- nvinfo : EIATTR_CUDA_API_VERSION
	.align		4
        /*0000*/ 	.byte	0x04, 0x37
        /*0002*/ 	.short	(.L_9 - .L_8)
.L_8:
        /*0004*/ 	.word	0x0000007c


	//----- nvinfo : EIATTR_KPARAM_INFO
	.align		4
.L_9:
        /*0008*/ 	.byte	0x04, 0x17
        /*000a*/ 	.short	(.L_11 - .L_10)
.L_10:
        /*000c*/ 	.word	0x00000000
        /*0010*/ 	.short	0x0002
        /*0012*/ 	.short	0x0010
        /*0014*/ 	.byte	0x00, 0xf0, 0x11, 0x00


	//----- nvinfo : EIATTR_KPARAM_INFO
	.align		4
.L_11:
        /*0018*/ 	.byte	0x04, 0x17
        /*001a*/ 	.short	(.L_13 - .L_12)
.L_12:
        /*001c*/ 	.word	0x00000000
        /*0020*/ 	.short	0x0001
        /*0022*/ 	.short	0x0008
        /*0024*/ 	.byte	0x00, 0xf4, 0x21, 0x00


	//----- nvinfo : EIATTR_KPARAM_INFO
	.align		4
.L_13:
        /*0028*/ 	.byte	0x04, 0x17
        /*002a*/ 	.short	(.L_15 - .L_14)
.L_14:
        /*002c*/ 	.word	0x00000000
        /*0030*/ 	.short	0x0000
        /*0032*/ 	.short	0x0000
        /*0034*/ 	.byte	0x00, 0xf4, 0x21, 0x00


	//----- nvinfo : EIATTR_SPARSE_MMA_MASK
	.align		4
.L_15:
        /*0038*/ 	.byte	0x03, 0x50
        /*003a*/ 	.short	0x0000


	//----- nvinfo : EIATTR_MAXREG_COUNT
	.align		4
        /*003c*/ 	.byte	0x03, 0x1b
        /*003e*/ 	.short	0x00ff


	//----- nvinfo : EIATTR_EXIT_INSTR_OFFSETS
	.align		4
        /*0040*/ 	.byte	0x04, 0x1c
        /*0042*/ 	.short	(.L_17 - .L_16)


	//   ....[0]....
.L_16:
        /*0044*/ 	.word	0x00000170


	//   ....[1]....
        /*0048*/ 	.word	0x00000190


	//----- nvinfo : EIATTR_REQNTID
	.align		4
.L_17:
        /*004c*/ 	.byte	0x04, 0x10
        /*004e*/ 	.short	(.L_19 - .L_18)
.L_18:
        /*0050*/ 	.word	0x00000020
        /*0054*/ 	.word	0x00000001
        /*0058*/ 	.word	0x00000001


	//----- nvinfo : EIATTR_CBANK_PARAM_SIZE
	.align		4
.L_19:
        /*005c*/ 	.byte	0x03, 0x19
        /*005e*/ 	.short	0x0014


	//----- nvinfo : EIATTR_PARAM_CBANK
	.align		4
        /*0060*/ 	.byte	0x04, 0x0a
        /*0062*/ 	.short	(.L_21 - .L_20)
	.align		4
.L_20:
        /*0064*/ 	.word	index@(.nv.constant0.triton_poi_fused_convolution_12)
        /*0068*/ 	.short	0x0210
        /*006a*/ 	.short	0x0014


	//----- nvinfo : EIATTR_SW_WAR
	.align		4
.L_21:
        /*006c*/ 	.byte	0x04, 0x36
        /*006e*/ 	.short	(.L_23 - .L_22)
.L_22:
        /*0070*/ 	.word	0x00000008
.L_23:


//--------------------- .nv.callgraph             --------------------------
	.section	.nv.callgraph,"",@"SHT_CUDA_CALLGRAPH"
	.align	4
	.sectionentsize	8
	.align		4
        /*0000*/ 	.word	0x00000000
	.align		4
        /*0004*/ 	.word	0xffffffff
	.align		4
        /*0008*/ 	.word	0x00000000
	.align		4
        /*000c*/ 	.word	0xfffffffe
	.align		4
        /*0010*/ 	.word	0x00000000
	.align		4
        /*0014*/ 	.word	0xfffffffd
	.align		4
        /*0018*/ 	.word	0x00000000
	.align		4
        /*001c*/ 	.word	0xfffffffc


//--------------------- .text.triton_poi_fused_convolution_12 --------------------------
	.section	.text.triton_poi_fused_convolution_12,"ax",@progbits
	.align	128
        .global         triton_poi_fused_convolution_12
        .type           triton_poi_fused_convolution_12,@function
        .size           triton_poi_fused_convolution_12,(.L_x_1 - triton_poi_fused_convolution_12)
        .other          triton_poi_fused_convolution_12,@"STO_CUDA_ENTRY STV_DEFAULT"
triton_poi_fused_convolution_12:
.text.triton_poi_fused_convolution_12:
[----:B------:R-:W0:Y:S02]  /*0000*/  LDC R1, c[0x0][0x28] ;  /* 0x00000a00ff017b82 */ /* 0x000e240000000800 */
[----:B------:R-:W1:Y:S01]  /*0010*/  S2R R0, SR_TID.X ;  /* 0x0000000000007919 */ /* 0x000e620000002100 */
[----:B------:R-:W2:Y:S01]  /*0020*/  LDC.64 R2, c[0x0][0x210] ;  /* 0x00008400ff027b82 */ /* 0x000ea20000000a00 */
[----:B------:R-:W-:Y:S01]  /*0030*/  ULDC.64 UR4, c[0x0][0x208] ;  /* 0x0000820000047ab9 */ /* 0x000fe20000000a00 */
[----:B------:R-:W3:Y:S01]  /*0040*/  S2R R7, SR_CTAID.X ;  /* 0x0000000000077919 */ /* 0x000ee20000002500 */
[----:B-1----:R-:W-:Y:S02]  /*0050*/  LOP3.LUT R0, R0, 0x1f, RZ, 0xc0, !PT ;  /* 0x0000001f00007812 */ /* 0x002fe400078ec0ff */
[----:B---3--:R-:W-:-:S03]  /*0060*/  SHF.R.S32.HI R4, RZ, 0x1a, R7 ;  /* 0x0000001aff047819 */ /* 0x008fc60000011407 */
[----:B------:R-:W-:Y:S01]  /*0070*/  IMAD R7, R7, 0x20, R0 ;  /* 0x0000002007077824 */ /* 0x000fe200078e0200 */
[----:B------:R-:W-:-:S03]  /*0080*/  SGXT R0, R4, 0x1 ;  /* 0x000000010400781a */ /* 0x000fc60000000200 */
[C---:B--2---:R-:W-:Y:S01]  /*0090*/  IMAD.WIDE R2, R7.reuse, 0x4, R2 ;  /* 0x0000000407027825 */ /* 0x044fe200078e0202 */
[----:B------:R-:W1:Y:S01]  /*00a0*/  LDC.64 R4, c[0x0][0x218] ;  /* 0x00008600ff047b82 */ /* 0x000e620000000a00 */
[----:B------:R-:W-:Y:S02]  /*00b0*/  ISETP.GE.AND P0, PT, R7, 0x20, PT ;  /* 0x000000200700780c */ /* 0x000fe40003f06270 */
[----:B------:R-:W-:Y:S01]  /*00c0*/  LEA.HI R0, R0, R7, RZ, 0x2 ;  /* 0x0000000700007211 */ /* 0x000fe200078f10ff */
[----:B------:R-:W-:-:S03]  /*00d0*/  IMAD.MOV.U32 R7, RZ, RZ, RZ ;  /* 0x000000ffff077224 */ /* 0x000fc600078e00ff */
[----:B------:R-:W-:-:S04]  /*00e0*/  SHF.R.S32.HI R9, RZ, 0x2, R0 ;  /* 0x00000002ff097819 */ /* 0x000fc80000011400 */
[----:B------:R-:W-:-:S04]  /*00f0*/  LEA.HI R0, R0, R9, RZ, 0x1 ;  /* 0x0000000900007211 */ /* 0x000fc800078f08ff */
[----:B------:R-:W-:-:S05]  /*0100*/  LOP3.LUT R0, R0, 0xfffffffe, RZ, 0xc0, !PT ;  /* 0xfffffffe00007812 */ /* 0x000fca00078ec0ff */
[----:B------:R-:W-:Y:S02]  /*0110*/  IMAD.IADD R9, R9, 0x1, -R0 ;  /* 0x0000000109097824 */ /* 0x000fe400078e0a00 */
[----:B------:R-:W-:Y:S02]  /*0120*/  IMAD.MOV.U32 R0, RZ, RZ, RZ ;  /* 0x000000ffff007224 */ /* 0x000fe400078e00ff */
[----:B-1----:R-:W-:-:S04]  /*0130*/  IMAD.WIDE R4, R9, 0x4, R4 ;  /* 0x0000000409047825 */ /* 0x002fc800078e0204 */
[----:B------:R-:W2:Y:S04]  /*0140*/  @!P0 LDG.E R0, desc[UR4][R2.64] ;  /* 0x0000000402008981 */ /* 0x000ea8000c1e1900 */
[----:B------:R-:W2:Y:S02]  /*0150*/  @!P0 LDG.E.EL R7, desc[UR4][R4.64] ;  /* 0x0000000404078981 */ /* 0x000ea4000c2e1900 */
[----:B--2---:R-:W-:Y:S01]  /*0160*/  FADD R7, R7, R0 ;  /* 0x0000000007077221 */ /* 0x004fe20000000000 */
[----:B------:R-:W-:Y:S06]  /*0170*/  @P0 EXIT ;  /* 0x000000000000094d */ /* 0x000fec0003800000 */
[----:B------:R-:W-:Y:S01]  /*0180*/  STG.E desc[UR4][R2.64], R7 ;  /* 0x0000000702007986 */ /* 0x000fe2000c101904 */
[----:B------:R-:W-:Y:S05]  /*0190*/  EXIT ;  /* 0x000000000000794d */ /* 0x000fea0003800000 */
.L_x_0:
[----:B------:R-:W-:-:S00]  /*01a0*/  BRA `(.L_x_0) ;  /* 0xfffffffc00fc7947 */ /* 0x000fc0000383ffff */
[----:B------:R-:W-:-:S00]  /*01b0*/  NOP ;  /* 0x0000000000007918 */ /* 0x000fc00000000000 */
        /* <DEDUP_REMOVED lines=12> */
.L_x_1:


//--------------------- .nv.constant0.triton_poi_fused_convolution_12 --------------------------
	.section	.nv.constant0.triton_poi_fused_convolution_12,"a",@progbits
	.sectionflags	@""
	.align	4
.nv.constant0.triton_poi_fused_convolution_12:
	.zero		548
